//
// Generated by NVIDIA NVVM Compiler
//
// Compiler Build ID: CL-36424714
// Cuda compilation tools, release 13.0, V13.0.88
// Based on NVVM 20.0.0
//

.version 9.0
.target sm_100
.address_size 64

	// .globl	_Z12matMulKernel6MatrixS_S_

.visible .entry _Z12matMulKernel6MatrixS_S_(
	.param .align 8 .b8 _Z12matMulKernel6MatrixS_S__param_0[16],
	.param .align 8 .b8 _Z12matMulKernel6MatrixS_S__param_1[16],
	.param .align 8 .b8 _Z12matMulKernel6MatrixS_S__param_2[16]
)
{
	.reg .pred 	%p<13>;
	.reg .b32 	%r<42>;
	.reg .b32 	%f<68>;
	.reg .b64 	%rd<53>;

	ld.param.u32 	%r3, [_Z12matMulKernel6MatrixS_S__param_2];
	ld.param.u64 	%rd3, [_Z12matMulKernel6MatrixS_S__param_2+8];
	ld.param.u32 	%r2, [_Z12matMulKernel6MatrixS_S__param_1];
	ld.param.v2.u32 	{%r1, %r21}, [_Z12matMulKernel6MatrixS_S__param_0];
	ld.param.u64 	%rd7, [_Z12matMulKernel6MatrixS_S__param_1+8];
	ld.param.u64 	%rd8, [_Z12matMulKernel6MatrixS_S__param_0+8];
	cvta.to.global.u64 	%rd1, %rd8;
	cvta.to.global.u64 	%rd2, %rd7;
	mov.u32 	%r22, %ntid.x;
	mov.u32 	%r23, %ctaid.x;
	mov.u32 	%r24, %tid.x;
	mad.lo.s32 	%r4, %r22, %r23, %r24;
	mov.u32 	%r25, %ntid.y;
	mov.u32 	%r26, %ctaid.y;
	mov.u32 	%r27, %tid.y;
	mad.lo.s32 	%r5, %r25, %r26, %r27;
	setp.ge.s32 	%p1, %r5, %r21;
	setp.ge.s32 	%p2, %r4, %r2;
	or.pred  	%p3, %p1, %p2;
	@%p3 bra 	$L__BB0_14;
	setp.lt.s32 	%p4, %r1, 1;
	mov.f32 	%f67, 0f00000000;
	@%p4 bra 	$L__BB0_13;
	mul.lo.s32 	%r6, %r1, %r5;
	and.b32  	%r7, %r1, 7;
	setp.lt.u32 	%p5, %r1, 8;
	mov.f32 	%f67, 0f00000000;
	mov.b32 	%r40, 0;
	@%p5 bra 	$L__BB0_5;
	and.b32  	%r40, %r1, 2147483640;
	neg.s32 	%r38, %r40;
	shl.b32 	%r10, %r2, 3;
	mul.wide.u32 	%rd9, %r6, 4;
	add.s64 	%rd10, %rd9, %rd1;
	add.s64 	%rd52, %rd10, 16;
	mov.f32 	%f67, 0f00000000;
	mul.wide.s32 	%rd13, %r2, 4;
	mov.u32 	%r37, %r4;
$L__BB0_4:
	.pragma "nounroll";
	ld.global.f32 	%f17, [%rd52+-16];
	mul.wide.s32 	%rd11, %r37, 4;
	add.s64 	%rd12, %rd2, %rd11;
	ld.global.f32 	%f18, [%rd12];
	fma.rn.f32 	%f19, %f17, %f18, %f67;
	ld.global.f32 	%f20, [%rd52+-12];
	add.s64 	%rd14, %rd12, %rd13;
	ld.global.f32 	%f21, [%rd14];
	fma.rn.f32 	%f22, %f20, %f21, %f19;
	ld.global.f32 	%f23, [%rd52+-8];
	add.s64 	%rd15, %rd14, %rd13;
	ld.global.f32 	%f24, [%rd15];
	fma.rn.f32 	%f25, %f23, %f24, %f22;
	ld.global.f32 	%f26, [%rd52+-4];
	add.s64 	%rd16, %rd15, %rd13;
	ld.global.f32 	%f27, [%rd16];
	fma.rn.f32 	%f28, %f26, %f27, %f25;
	ld.global.f32 	%f29, [%rd52];
	add.s64 	%rd17, %rd16, %rd13;
	ld.global.f32 	%f30, [%rd17];
	fma.rn.f32 	%f31, %f29, %f30, %f28;
	ld.global.f32 	%f32, [%rd52+4];
	add.s64 	%rd18, %rd17, %rd13;
	ld.global.f32 	%f33, [%rd18];
	fma.rn.f32 	%f34, %f32, %f33, %f31;
	ld.global.f32 	%f35, [%rd52+8];
	add.s64 	%rd19, %rd18, %rd13;
	ld.global.f32 	%f36, [%rd19];
	fma.rn.f32 	%f37, %f35, %f36, %f34;
	ld.global.f32 	%f38, [%rd52+12];
	add.s64 	%rd20, %rd19, %rd13;
	ld.global.f32 	%f39, [%rd20];
	fma.rn.f32 	%f67, %f38, %f39, %f37;
	add.s32 	%r38, %r38, 8;
	add.s32 	%r37, %r37, %r10;
	add.s64 	%rd52, %rd52, 32;
	setp.ne.s32 	%p6, %r38, 0;
	@%p6 bra 	$L__BB0_4;
$L__BB0_5:
	setp.eq.s32 	%p7, %r7, 0;
	@%p7 bra 	$L__BB0_13;
	and.b32  	%r16, %r1, 3;
	setp.lt.u32 	%p8, %r7, 4;
	@%p8 bra 	$L__BB0_8;
	add.s32 	%r29, %r40, %r6;
	mul.wide.u32 	%rd21, %r29, 4;
	add.s64 	%rd22, %rd1, %rd21;
	ld.global.f32 	%f41, [%rd22];
	mad.lo.s32 	%r30, %r40, %r2, %r4;
	mul.wide.s32 	%rd23, %r30, 4;
	add.s64 	%rd24, %rd2, %rd23;
	ld.global.f32 	%f42, [%rd24];
	fma.rn.f32 	%f43, %f41, %f42, %f67;
	cvt.u64.u32 	%rd25, %r6;
	cvt.u64.u32 	%rd26, %r40;
	add.s64 	%rd27, %rd26, %rd25;
	shl.b64 	%rd28, %rd27, 2;
	add.s64 	%rd29, %rd1, %rd28;
	ld.global.f32 	%f44, [%rd29+4];
	mul.wide.s32 	%rd30, %r2, 4;
	add.s64 	%rd31, %rd24, %rd30;
	ld.global.f32 	%f45, [%rd31];
	fma.rn.f32 	%f46, %f44, %f45, %f43;
	ld.global.f32 	%f47, [%rd29+8];
	add.s64 	%rd32, %rd31, %rd30;
	ld.global.f32 	%f48, [%rd32];
	fma.rn.f32 	%f49, %f47, %f48, %f46;
	ld.global.f32 	%f50, [%rd29+12];
	add.s64 	%rd33, %rd32, %rd30;
	ld.global.f32 	%f51, [%rd33];
	fma.rn.f32 	%f67, %f50, %f51, %f49;
	add.s32 	%r40, %r40, 4;
$L__BB0_8:
	setp.eq.s32 	%p9, %r16, 0;
	@%p9 bra 	$L__BB0_13;
	setp.eq.s32 	%p10, %r16, 1;
	@%p10 bra 	$L__BB0_11;
	add.s32 	%r31, %r40, %r6;
	mul.wide.u32 	%rd34, %r31, 4;
	add.s64 	%rd35, %rd1, %rd34;
	ld.global.f32 	%f53, [%rd35];
	mad.lo.s32 	%r32, %r40, %r2, %r4;
	mul.wide.s32 	%rd36, %r32, 4;
	add.s64 	%rd37, %rd2, %rd36;
	ld.global.f32 	%f54, [%rd37];
	fma.rn.f32 	%f55, %f53, %f54, %f67;
	cvt.u64.u32 	%rd38, %r6;
	cvt.u64.u32 	%rd39, %r40;
	add.s64 	%rd40, %rd39, %rd38;
	shl.b64 	%rd41, %rd40, 2;
	add.s64 	%rd42, %rd1, %rd41;
	ld.global.f32 	%f56, [%rd42+4];
	mul.wide.s32 	%rd43, %r2, 4;
	add.s64 	%rd44, %rd37, %rd43;
	ld.global.f32 	%f57, [%rd44];
	fma.rn.f32 	%f67, %f56, %f57, %f55;
	add.s32 	%r40, %r40, 2;
$L__BB0_11:
	and.b32  	%r33, %r1, 1;
	setp.eq.b32 	%p11, %r33, 1;
	not.pred 	%p12, %p11;
	@%p12 bra 	$L__BB0_13;
	add.s32 	%r34, %r40, %r6;
	mul.wide.u32 	%rd45, %r34, 4;
	add.s64 	%rd46, %rd1, %rd45;
	ld.global.f32 	%f58, [%rd46];
	mad.lo.s32 	%r35, %r40, %r2, %r4;
	mul.wide.s32 	%rd47, %r35, 4;
	add.s64 	%rd48, %rd2, %rd47;
	ld.global.f32 	%f59, [%rd48];
	fma.rn.f32 	%f67, %f58, %f59, %f67;
$L__BB0_13:
	mad.lo.s32 	%r36, %r3, %r5, %r4;
	cvta.to.global.u64 	%rd49, %rd3;
	mul.wide.s32 	%rd50, %r36, 4;
	add.s64 	%rd51, %rd49, %rd50;
	st.global.f32 	[%rd51], %f67;
$L__BB0_14:
	ret;

}


// ===== COMPILED SASS (sm_100) =====

	.target	sm_100

	.elftype	@"ET_EXEC"


//--------------------- .note.nv.tkinfo           --------------------------
	.section	.note.nv.tkinfo,"",@"SHT_NOTE"
	.sectionflags	@"SHF_NOTE_NV_TKINFO"
	.tkinfo
        /*0018*/ 	.word	0x00000002
        /*0030*/ 	.string	""
        /*0030*/ 	.string	"ptxas"
        /*0030*/ 	.string	"Cuda compilation tools, release 13.0, V13.0.88"
        /*0030*/ 	.string	"Build cuda_13.0.r13.0/compiler.36424714_0"
        /*0030*/ 	.string	"-arch sm_100 -m 64 "



//--------------------- .note.nv.cuinfo           --------------------------
	.section	.note.nv.cuinfo,"",@"SHT_NOTE"
	.sectionflags	@"SHF_NOTE_NV_CUINFO"
        /*0018*/ 	.short	0x0002
        /*001a*/ 	.short	0x0064
        /*001c*/ 	.short	0x0082
	.zero		2


//--------------------- .nv.info                  --------------------------
	.section	.nv.info,"",@"SHT_CUDA_INFO"
	.align	4


	//----- nvinfo : EIATTR_REGCOUNT
	.align		4
        /*0000*/ 	.byte	0x04, 0x2f
        /*0002*/ 	.short	(.L_1 - .L_0)
	.align		4
.L_0:
        /*0004*/ 	.word	index@(_Z12matMulKernel6MatrixS_S_)
        /*0008*/ 	.word	0x00000020


	//----- nvinfo : EIATTR_FRAME_SIZE
	.align		4
.L_1:
        /*000c*/ 	.byte	0x04, 0x11
        /*000e*/ 	.short	(.L_3 - .L_2)
	.align		4
.L_2:
        /*0010*/ 	.word	index@(_Z12matMulKernel6MatrixS_S_)
        /*0014*/ 	.word	0x00000000


	//----- nvinfo : EIATTR_MIN_STACK_SIZE
	.align		4
.L_3:
        /*0018*/ 	.byte	0x04, 0x12
        /*001a*/ 	.short	(.L_5 - .L_4)
	.align		4
.L_4:
        /*001c*/ 	.word	index@(_Z12matMulKernel6MatrixS_S_)
        /*0020*/ 	.word	0x00000000
.L_5:


//--------------------- .nv.compat                --------------------------
	.section	.nv.compat,"",@"SHT_CUDA_COMPAT_INFO"
	.align	4
        /*0000*/ 	.byte	0x02, 0x09, 0x00, 0x00, 0x02, 0x02, 0x01, 0x00, 0x02, 0x05, 0x05, 0x00, 0x03, 0x07, 0x01, 0x01
        /*0010*/ 	.byte	0x02, 0x03, 0x00, 0x00, 0x02, 0x06, 0x01, 0x00, 0x04, 0x0b, 0x08, 0x00, 0x09, 0x00, 0x00, 0x00
        /*0020*/ 	.byte	0x00, 0x00, 0x00, 0x00


//--------------------- .nv.info._Z12matMulKernel6MatrixS_S_ --------------------------
	.section	.nv.info._Z12matMulKernel6MatrixS_S_,"",@"SHT_CUDA_INFO"
	.sectionflags	@""
	.align	4


	//----- nvinfo : EIATTR_CUDA_API_VERSION
	.align		4
        /*0000*/ 	.byte	0x04, 0x37
        /*0002*/ 	.short	(.L_7 - .L_6)
.L_6:
        /*0004*/ 	.word	0x00000082


	//----- nvinfo : EIATTR_KPARAM_INFO
	.align		4
.L_7:
        /*0008*/ 	.byte	0x04, 0x17
        /*000a*/ 	.short	(.L_9 - .L_8)
.L_8:
        /*000c*/ 	.word	0x00000000
        /*0010*/ 	.short	0x0002
        /*0012*/ 	.short	0x0020
        /*0014*/ 	.byte	0x00, 0xf0, 0x41, 0x00


	//----- nvinfo : EIATTR_KPARAM_INFO
	.align		4
.L_9:
        /*0018*/ 	.byte	0x04, 0x17
        /*001a*/ 	.short	(.L_11 - .L_10)
.L_10:
        /*001c*/ 	.word	0x00000000
        /*0020*/ 	.short	0x0001
        /*0022*/ 	.short	0x0010
        /*0024*/ 	.byte	0x00, 0xf0, 0x41, 0x00


	//----- nvinfo : EIATTR_KPARAM_INFO
	.align		4
.L_11:
        /*0028*/ 	.byte	0x04, 0x17
        /*002a*/ 	.short	(.L_13 - .L_12)
.L_12:
        /*002c*/ 	.word	0x00000000
        /*0030*/ 	.short	0x0000
        /*0032*/ 	.short	0x0000
        /*0034*/ 	.byte	0x00, 0xf0, 0x41, 0x00


	//----- nvinfo : EIATTR_SPARSE_MMA_MASK
	.align		4
.L_13:
        /*0038*/ 	.byte	0x03, 0x50
        /*003a*/ 	.short	0x0000


	//----- nvinfo : EIATTR_MAXREG_COUNT
	.align		4
        /*003c*/ 	.byte	0x03, 0x1b
        /*003e*/ 	.short	0x00ff


	//----- nvinfo : EIATTR_MERCURY_ISA_VERSION
	.align		4
        /*0040*/ 	.byte	0x03, 0x5f
        /*0042*/ 	.short	0x0101


	//----- nvinfo : EIATTR_VRC_CTA_INIT_COUNT
	.align		4
        /*0044*/ 	.byte	0x02, 0x4a
	.zero		1
	.zero		1


	//----- nvinfo : EIATTR_EXIT_INSTR_OFFSETS
	.align		4
        /*0048*/ 	.byte	0x04, 0x1c
        /*004a*/ 	.short	(.L_15 - .L_14)


	//   ....[0]....
.L_14:
        /*004c*/ 	.word	0x000000d0


	//   ....[1]....
        /*0050*/ 	.word	0x00000900


	//----- nvinfo : EIATTR_CBANK_PARAM_SIZE
	.align		4
.L_15:
        /*0054*/ 	.byte	0x03, 0x19
        /*0056*/ 	.short	0x0030


	//----- nvinfo : EIATTR_PARAM_CBANK
	.align		4
        /*0058*/ 	.byte	0x04, 0x0a
        /*005a*/ 	.short	(.L_17 - .L_16)
	.align		4
.L_16:
        /*005c*/ 	.word	index@(.nv.constant0._Z12matMulKernel6MatrixS_S_)
        /*0060*/ 	.short	0x0380
        /*0062*/ 	.short	0x0030


	//----- nvinfo : EIATTR_SW_WAR
	.align		4
.L_17:
        /*0064*/ 	.byte	0x04, 0x36
        /*0066*/ 	.short	(.L_19 - .L_18)
.L_18:
        /*0068*/ 	.word	0x00000008
.L_19:


//--------------------- .nv.callgraph             --------------------------
	.section	.nv.callgraph,"",@"SHT_CUDA_CALLGRAPH"
	.align	4
	.sectionentsize	8
	.align		4
        /*0000*/ 	.word	0x00000000
	.align		4
        /*0004*/ 	.word	0xffffffff
	.align		4
        /*0008*/ 	.word	0x00000000
	.align		4
        /*000c*/ 	.word	0xfffffffe
	.align		4
        /*0010*/ 	.word	0x00000000
	.align		4
        /*0014*/ 	.word	0xfffffffd
	.align		4
        /*0018*/ 	.word	0x00000000
	.align		4
        /*001c*/ 	.word	0xfffffffc


//--------------------- .text._Z12matMulKernel6MatrixS_S_ --------------------------
	.section	.text._Z12matMulKernel6MatrixS_S_,"ax",@progbits
	.align	128
        .global         _Z12matMulKernel6MatrixS_S_
        .type           _Z12matMulKernel6MatrixS_S_,@function
        .size           _Z12matMulKernel6MatrixS_S_,(.L_x_5 - _Z12matMulKernel6MatrixS_S_)
        .other          _Z12matMulKernel6MatrixS_S_,@"STO_CUDA_ENTRY STV_DEFAULT"
_Z12matMulKernel6MatrixS_S_:
.text._Z12matMulKernel6MatrixS_S_:
[----:B------:R-:W-:Y:S01]  /*0000*/  LDC R1, c[0x0][0x37c] ;  /* 0x0000df00ff017b82 */ /* 0x000fe20000000800 */
[----:B------:R-:W0:Y:S07]  /*0010*/  S2R R0, SR_CTAID.X ;  /* 0x0000000000007919 */ /* 0x000e2e0000002500 */
[----:B------:R-:W1:Y:S01]  /*0020*/  LDC R17, c[0x0][0x390] ;  /* 0x0000e400ff117b82 */ /* 0x000e620000000800 */
[----:B------:R-:W0:Y:S01]  /*0030*/  LDCU UR4, c[0x0][0x360] ;  /* 0x00006c00ff0477ac */ /* 0x000e220008000800 */
[----:B------:R-:W0:Y:S01]  /*0040*/  S2R R3, SR_TID.X ;  /* 0x0000000000037919 */ /* 0x000e220000002100 */
[----:B------:R-:W2:Y:S01]  /*0050*/  LDCU UR5, c[0x0][0x364] ;  /* 0x00006c80ff0577ac */ /* 0x000ea20008000800 */
[----:B------:R-:W2:Y:S01]  /*0060*/  S2R R19, SR_CTAID.Y ;  /* 0x0000000000137919 */ /* 0x000ea20000002600 */
[----:B------:R-:W3:Y:S01]  /*0070*/  LDCU UR6, c[0x0][0x384] ;  /* 0x00007080ff0677ac */ /* 0x000ee20008000800 */
[----:B------:R-:W2:Y:S01]  /*0080*/  S2R R2, SR_TID.Y ;  /* 0x0000000000027919 */ /* 0x000ea20000002200 */
[----:B0-----:R-:W-:-:S05]  /*0090*/  IMAD R0, R0, UR4, R3 ;  /* 0x0000000400007c24 */ /* 0x001fca000f8e0203 */
[----:B-1----:R-:W-:Y:S01]  /*00a0*/  ISETP.GE.AND P0, PT, R0, R17, PT ;  /* 0x000000110000720c */ /* 0x002fe20003f06270 */
[----:B--2---:R-:W-:-:S05]  /*00b0*/  IMAD R19, R19, UR5, R2 ;  /* 0x0000000513137c24 */ /* 0x004fca000f8e0202 */
[----:B---3--:R-:W-:-:S13]  /*00c0*/  ISETP.GE.OR P0, PT, R19, UR6, P0 ;  /* 0x0000000613007c0c */ /* 0x008fda0008706670 */
[----:B------:R-:W-:Y:S05]  /*00d0*/  @P0 EXIT ;  /* 0x000000000000094d */ /* 0x000fea0003800000 */
[----:B------:R-:W0:Y:S01]  /*00e0*/  LDC R16, c[0x0][0x380] ;  /* 0x0000e000ff107b82 */ /* 0x000e220000000800 */
[----:B------:R-:W1:Y:S01]  /*00f0*/  LDCU.64 UR4, c[0x0][0x358] ;  /* 0x00006b00ff0477ac */ /* 0x000e620008000a00 */
[----:B------:R-:W-:Y:S01]  /*0100*/  HFMA2 R24, -RZ, RZ, 0, 0 ;  /* 0x00000000ff187431 */ /* 0x000fe200000001ff */
[----:B0-----:R-:W-:-:S13]  /*0110*/  ISETP.GE.AND P0, PT, R16, 0x1, PT ;  /* 0x000000011000780c */ /* 0x001fda0003f06270 */
[----:B-1----:R-:W-:Y:S05]  /*0120*/  @!P0 BRA `(.L_x_0) ;  /* 0x0000000400e08947 */ /* 0x002fea0003800000 */
[C---:B------:R-:W-:Y:S01]  /*0130*/  ISETP.GE.U32.AND P1, PT, R16.reuse, 0x8, PT ;  /* 0x000000081000780c */ /* 0x040fe20003f26070 */
[----:B------:R-:W-:Y:S01]  /*0140*/  IMAD R20, R19, R16, RZ ;  /* 0x0000001013147224 */ /* 0x000fe200078e02ff */
[----:B------:R-:W-:Y:S02]  /*0150*/  LOP3.LUT R27, R16, 0x7, RZ, 0xc0, !PT ;  /* 0x00000007101b7812 */ /* 0x000fe400078ec0ff */
[----:B------:R-:W-:Y:S02]  /*0160*/  MOV R24, RZ ;  /* 0x000000ff00187202 */ /* 0x000fe40000000f00 */
[----:B------:R-:W-:Y:S02]  /*0170*/  ISETP.NE.AND P0, PT, R27, RZ, PT ;  /* 0x000000ff1b00720c */ /* 0x000fe40003f05270 */
[----:B------:R-:W-:-:S05]  /*0180*/  MOV R21, RZ ;  /* 0x000000ff00157202 */ /* 0x000fca0000000f00 */
[----:B------:R-:W-:Y:S06]  /*0190*/  @!P1 BRA `(.L_x_1) ;  /* 0x0000000000c49947 */ /* 0x000fec0003800000 */
[----:B------:R-:W0:Y:S01]  /*01a0*/  LDC.64 R2, c[0x0][0x388] ;  /* 0x0000e200ff027b82 */ /* 0x000e220000000a00 */
[----:B------:R-:W-:Y:S02]  /*01b0*/  LOP3.LUT R21, R16, 0x7ffffff8, RZ, 0xc0, !PT ;  /* 0x7ffffff810157812 */ /* 0x000fe400078ec0ff */
[----:B------:R-:W-:Y:S02]  /*01c0*/  MOV R24, RZ ;  /* 0x000000ff00187202 */ /* 0x000fe40000000f00 */
[----:B------:R-:W-:Y:S02]  /*01d0*/  MOV R18, R0 ;  /* 0x0000000000127202 */ /* 0x000fe40000000f00 */
[----:B------:R-:W-:Y:S01]  /*01e0*/  IADD3 R22, PT, PT, -R21, RZ, RZ ;  /* 0x000000ff15167210 */ /* 0x000fe20007ffe1ff */
[----:B0-----:R-:W-:-:S03]  /*01f0*/  IMAD.WIDE.U32 R2, R20, 0x4, R2 ;  /* 0x0000000414027825 */ /* 0x001fc600078e0002 */
[----:B------:R-:W-:-:S04]  /*0200*/  IADD3 R4, P1, PT, R2, 0x10, RZ ;  /* 0x0000001002047810 */ /* 0x000fc80007f3e0ff */
[----:B------:R-:W-:-:S09]  /*0210*/  IADD3.X R5, PT, PT, RZ, R3, RZ, P1, !PT ;  /* 0x00000003ff057210 */ /* 0x000fd20000ffe4ff */
.L_x_2:
[----:B------:R-:W0:Y:S01]  /*0220*/  LDC.64 R14, c[0x0][0x398] ;  /* 0x0000e600ff0e7b82 */ /* 0x000e220000000a00 */
[----:B------:R-:W-:Y:S02]  /*0230*/  MOV R2, R4 ;  /* 0x0000000400027202 */ /* 0x000fe40000000f00 */
[----:B------:R-:W-:-:S05]  /*0240*/  MOV R3, R5 ;  /* 0x0000000500037202 */ /* 0x000fca0000000f00 */
[----:B------:R-:W2:Y:S04]  /*0250*/  LDG.E R25, desc[UR4][R2.64+-0x10] ;  /* 0xfffff00402197981 */ /* 0x000ea8000c1e1900 */
[----:B------:R-:W3:Y:S04]  /*0260*/  LDG.E R23, desc[UR4][R2.64+-0xc] ;  /* 0xfffff40402177981 */ /* 0x000ee8000c1e1900 */
[----:B------:R-:W4:Y:S04]  /*0270*/  LDG.E R29, desc[UR4][R2.64+-0x8] ;  /* 0xfffff804021d7981 */ /* 0x000f28000c1e1900 */
[----:B------:R-:W5:Y:S01]  /*0280*/  LDG.E R28, desc[UR4][R2.64+-0x4] ;  /* 0xfffffc04021c7981 */ /* 0x000f62000c1e1900 */
[----:B0-----:R-:W-:-:S05]  /*0290*/  IMAD.WIDE R14, R18, 0x4, R14 ;  /* 0x00000004120e7825 */ /* 0x001fca00078e020e */
[----:B------:R0:W2:Y:S01]  /*02a0*/  LDG.E R26, desc[UR4][R14.64] ;  /* 0x000000040e1a7981 */ /* 0x0000a2000c1e1900 */
[----:B------:R-:W-:-:S04]  /*02b0*/  IMAD.WIDE R12, R17, 0x4, R14 ;  /* 0x00000004110c7825 */ /* 0x000fc800078e020e */
[C---:B------:R-:W-:Y:S02]  /*02c0*/  IMAD.WIDE R4, R17.reuse, 0x4, R12 ;  /* 0x0000000411047825 */ /* 0x040fe400078e020c */
[----:B------:R-:W3:Y:S02]  /*02d0*/  LDG.E R12, desc[UR4][R12.64] ;  /* 0x000000040c0c7981 */ /* 0x000ee4000c1e1900 */
[C---:B------:R-:W-:Y:S02]  /*02e0*/  IMAD.WIDE R8, R17.reuse, 0x4, R4 ;  /* 0x0000000411087825 */ /* 0x040fe400078e0204 */
[----:B------:R-:W4:Y:S02]  /*02f0*/  LDG.E R4, desc[UR4][R4.64] ;  /* 0x0000000404047981 */ /* 0x000f24000c1e1900 */
[C---:B------:R-:W-:Y:S02]  /*0300*/  IMAD.WIDE R6, R17.reuse, 0x4, R8 ;  /* 0x0000000411067825 */ /* 0x040fe400078e0208 */
[----:B------:R-:W5:Y:S02]  /*0310*/  LDG.E R8, desc[UR4][R8.64] ;  /* 0x0000000408087981 */ /* 0x000f64000c1e1900 */
[----:B------:R-:W-:-:S02]  /*0320*/  IMAD.WIDE R10, R17, 0x4, R6 ;  /* 0x00000004110a7825 */ /* 0x000fc400078e0206 */
[----:B------:R-:W5:Y:S04]  /*0330*/  LDG.E R5, desc[UR4][R2.64] ;  /* 0x0000000402057981 */ /* 0x000f68000c1e1900 */
[----:B------:R-:W5:Y:S01]  /*0340*/  LDG.E R6, desc[UR4][R6.64] ;  /* 0x0000000406067981 */ /* 0x000f62000c1e1900 */
[----:B0-----:R-:W-:-:S03]  /*0350*/  IMAD.WIDE R14, R17, 0x4, R10 ;  /* 0x00000004110e7825 */ /* 0x001fc600078e020a */
[----:B------:R-:W5:Y:S04]  /*0360*/  LDG.E R10, desc[UR4][R10.64] ;  /* 0x000000040a0a7981 */ /* 0x000f68000c1e1900 */
[----:B------:R-:W5:Y:S04]  /*0370*/  LDG.E R13, desc[UR4][R14.64] ;  /* 0x000000040e0d7981 */ /* 0x000f68000c1e1900 */
[----:B------:R-:W5:Y:S04]  /*0380*/  LDG.E R7, desc[UR4][R2.64+0x4] ;  /* 0x0000040402077981 */ /* 0x000f68000c1e1900 */
[----:B------:R-:W5:Y:S01]  /*0390*/  LDG.E R9, desc[UR4][R2.64+0xc] ;  /* 0x00000c0402097981 */ /* 0x000f62000c1e1900 */
[----:B--2---:R-:W-:Y:S01]  /*03a0*/  FFMA R26, R25, R26, R24 ;  /* 0x0000001a191a7223 */ /* 0x004fe20000000018 */
[----:B------:R-:W-:-:S02]  /*03b0*/  IMAD.WIDE R24, R17, 0x4, R14 ;  /* 0x0000000411187825 */ /* 0x000fc400078e020e */
[----:B------:R-:W2:Y:S04]  /*03c0*/  LDG.E R14, desc[UR4][R2.64+0x8] ;  /* 0x00000804020e7981 */ /* 0x000ea8000c1e1900 */
[----:B------:R-:W2:Y:S01]  /*03d0*/  LDG.E R24, desc[UR4][R24.64] ;  /* 0x0000000418187981 */ /* 0x000ea2000c1e1900 */
[----:B---3--:R-:W-:Y:S01]  /*03e0*/  FFMA R12, R23, R12, R26 ;  /* 0x0000000c170c7223 */ /* 0x008fe2000000001a */
[----:B------:R-:W-:-:S03]  /*03f0*/  IADD3 R22, PT, PT, R22, 0x8, RZ ;  /* 0x0000000816167810 */ /* 0x000fc60007ffe0ff */
[----:B----4-:R-:W-:Y:S01]  /*0400*/  FFMA R29, R29, R4, R12 ;  /* 0x000000041d1d7223 */ /* 0x010fe2000000000c */
[----:B------:R-:W-:-:S03]  /*0410*/  ISETP.NE.AND P1, PT, R22, RZ, PT ;  /* 0x000000ff1600720c */ /* 0x000fc60003f25270 */
[----:B-----5:R-:W-:Y:S01]  /*0420*/  FFMA R8, R28, R8, R29 ;  /* 0x000000081c087223 */ /* 0x020fe2000000001d */
[----:B------:R-:W-:-:S03]  /*0430*/  IADD3 R4, P2, PT, R2, 0x20, RZ ;  /* 0x0000002002047810 */ /* 0x000fc60007f5e0ff */
[----:B------:R-:W-:Y:S01]  /*0440*/  FFMA R6, R5, R6, R8 ;  /* 0x0000000605067223 */ /* 0x000fe20000000008 */
[----:B------:R-:W-:Y:S02]  /*0450*/  IADD3.X R5, PT, PT, RZ, R3, RZ, P2, !PT ;  /* 0x00000003ff057210 */ /* 0x000fe400017fe4ff */
[----:B------:R-:W-:Y:S01]  /*0460*/  LEA R18, R17, R18, 0x3 ;  /* 0x0000001211127211 */ /* 0x000fe200078e18ff */
[----:B------:R-:W-:-:S04]  /*0470*/  FFMA R7, R7, R10, R6 ;  /* 0x0000000a07077223 */ /* 0x000fc80000000006 */
[----:B--2---:R-:W-:-:S04]  /*0480*/  FFMA R14, R14, R13, R7 ;  /* 0x0000000d0e0e7223 */ /* 0x004fc80000000007 */
[----:B------:R-:W-:Y:S01]  /*0490*/  FFMA R24, R9, R24, R14 ;  /* 0x0000001809187223 */ /* 0x000fe2000000000e */
[----:B------:R-:W-:Y:S06]  /*04a0*/  @P1 BRA `(.L_x_2) ;  /* 0xfffffffc005c1947 */ /* 0x000fec000383ffff */
.L_x_1:
[----:B------:R-:W-:Y:S05]  /*04b0*/  @!P0 BRA `(.L_x_0) ;  /* 0x0000000000fc8947 */ /* 0x000fea0003800000 */
[----:B------:R-:W-:Y:S02]  /*04c0*/  ISETP.GE.U32.AND P1, PT, R27, 0x4, PT ;  /* 0x000000041b00780c */ /* 0x000fe40003f26070 */
[----:B------:R-:W-:-:S04]  /*04d0*/  LOP3.LUT R14, R16, 0x3, RZ, 0xc0, !PT ;  /* 0x00000003100e7812 */ /* 0x000fc800078ec0ff */
[----:B------:R-:W-:-:S07]  /*04e0*/  ISETP.NE.AND P0, PT, R14, RZ, PT ;  /* 0x000000ff0e00720c */ /* 0x000fce0003f05270 */
[----:B------:R-:W-:Y:S06]  /*04f0*/  @!P1 BRA `(.L_x_3) ;  /* 0x00000000006c9947 */ /* 0x000fec0003800000 */
[----:B------:R-:W0:Y:S01]  /*0500*/  LDC.64 R4, c[0x0][0x398] ;  /* 0x0000e600ff047b82 */ /* 0x000e220000000a00 */
[----:B------:R-:W1:Y:S01]  /*0510*/  LDCU.64 UR6, c[0x0][0x388] ;  /* 0x00007100ff0677ac */ /* 0x000e620008000a00 */
[----:B------:R-:W-:Y:S01]  /*0520*/  IMAD R7, R21, R17, R0 ;  /* 0x0000001115077224 */ /* 0x000fe200078e0200 */
[CC--:B------:R-:W-:Y:S02]  /*0530*/  IADD3 R3, PT, PT, R20.reuse, R21.reuse, RZ ;  /* 0x0000001514037210 */ /* 0x0c0fe40007ffe0ff */
[----:B------:R-:W-:-:S03]  /*0540*/  IADD3 R8, P1, PT, R20, R21, RZ ;  /* 0x0000001514087210 */ /* 0x000fc60007f3e0ff */
[----:B------:R-:W2:Y:S01]  /*0550*/  LDC.64 R12, c[0x0][0x388] ;  /* 0x0000e200ff0c7b82 */ /* 0x000ea20000000a00 */
[----:B0-----:R-:W-:-:S04]  /*0560*/  IMAD.WIDE R4, R7, 0x4, R4 ;  /* 0x0000000407047825 */ /* 0x001fc800078e0204 */
[----:B------:R-:W-:Y:S02]  /*0570*/  IMAD.WIDE R6, R17, 0x4, R4 ;  /* 0x0000000411067825 */ /* 0x000fe400078e0204 */
[----:B------:R-:W3:Y:S02]  /*0580*/  LDG.E R4, desc[UR4][R4.64] ;  /* 0x0000000404047981 */ /* 0x000ee4000c1e1900 */
[----:B--2---:R-:W-:Y:S01]  /*0590*/  IMAD.WIDE.U32 R12, R3, 0x4, R12 ;  /* 0x00000004030c7825 */ /* 0x004fe200078e000c */
[----:B------:R-:W-:Y:S02]  /*05a0*/  IADD3.X R3, PT, PT, RZ, RZ, RZ, P1, !PT ;  /* 0x000000ffff037210 */ /* 0x000fe40000ffe4ff */
[----:B-1----:R-:W-:-:S03]  /*05b0*/  LEA R2, P1, R8, UR6, 0x2 ;  /* 0x0000000608027c11 */ /* 0x002fc6000f8210ff */
[----:B------:R-:W3:Y:S01]  /*05c0*/  LDG.E R13, desc[UR4][R12.64] ;  /* 0x000000040c0d7981 */ /* 0x000ee2000c1e1900 */
[----:B------:R-:W-:Y:S01]  /*05d0*/  LEA.HI.X R3, R8, UR7, R3, 0x2, P1 ;  /* 0x0000000708037c11 */ /* 0x000fe200088f1403 */
[C---:B------:R-:W-:Y:S02]  /*05e0*/  IMAD.WIDE R8, R17.reuse, 0x4, R6 ;  /* 0x0000000411087825 */ /* 0x040fe400078e0206 */
[----:B------:R-:W2:Y:S04]  /*05f0*/  LDG.E R6, desc[UR4][R6.64] ;  /* 0x0000000406067981 */ /* 0x000ea8000c1e1900 */
[----:B------:R-:W2:Y:S01]  /*0600*/  LDG.E R15, desc[UR4][R2.64+0x4] ;  /* 0x00000404020f7981 */ /* 0x000ea2000c1e1900 */
[----:B------:R-:W-:-:S03]  /*0610*/  IMAD.WIDE R10, R17, 0x4, R8 ;  /* 0x00000004110a7825 */ /* 0x000fc600078e0208 */
[----:B------:R-:W4:Y:S04]  /*0620*/  LDG.E R22, desc[UR4][R8.64] ;  /* 0x0000000408167981 */ /* 0x000f28000c1e1900 */
[----:B------:R-:W4:Y:S04]  /*0630*/  LDG.E R18, desc[UR4][R2.64+0x8] ;  /* 0x0000080402127981 */ /* 0x000f28000c1e1900 */
[----:B------:R-:W5:Y:S04]  /*0640*/  LDG.E R26, desc[UR4][R2.64+0xc] ;  /* 0x00000c04021a7981 */ /* 0x000f68000c1e1900 */
[----:B------:R-:W5:Y:S01]  /*0650*/  LDG.E R10, desc[UR4][R10.64] ;  /* 0x000000040a0a7981 */ /* 0x000f62000c1e1900 */
[----:B------:R-:W-:Y:S01]  /*0660*/  IADD3 R21, PT, PT, R21, 0x4, RZ ;  /* 0x0000000415157810 */ /* 0x000fe20007ffe0ff */
[----:B---3--:R-:W-:-:S04]  /*0670*/  FFMA R24, R13, R4, R24 ;  /* 0x000000040d187223 */ /* 0x008fc80000000018 */
[----:B--2---:R-:W-:-:S04]  /*0680*/  FFMA R15, R15, R6, R24 ;  /* 0x000000060f0f7223 */ /* 0x004fc80000000018 */
[----:B----4-:R-:W-:-:S04]  /*0690*/  FFMA R15, R18, R22, R15 ;  /* 0x00000016120f7223 */ /* 0x010fc8000000000f */
[----:B-----5:R-:W-:-:S07]  /*06a0*/  FFMA R24, R26, R10, R15 ;  /* 0x0000000a1a187223 */ /* 0x020fce000000000f */
.L_x_3:
[----:B------:R-:W-:Y:S05]  /*06b0*/  @!P0 BRA `(.L_x_0) ;  /* 0x00000000007c8947 */ /* 0x000fea0003800000 */
[----:B------:R-:W-:Y:S02]  /*06c0*/  ISETP.NE.AND P1, PT, R14, 0x1, PT ;  /* 0x000000010e00780c */ /* 0x000fe40003f25270 */
[----:B------:R-:W-:-:S04]  /*06d0*/  LOP3.LUT R16, R16, 0x1, RZ, 0xc0, !PT ;  /* 0x0000000110107812 */ /* 0x000fc800078ec0ff */
[----:B------:R-:W-:-:S07]  /*06e0*/  ISETP.NE.U32.AND P0, PT, R16, 0x1, PT ;  /* 0x000000011000780c */ /* 0x000fce0003f05070 */
[----:B------:R-:W0:Y:S01]  /*06f0*/  @P1 LDC.64 R10, c[0x0][0x388] ;  /* 0x0000e200ff0a1b82 */ /* 0x000e220000000a00 */
[CC--:B------:R-:W-:Y:S02]  /*0700*/  @P1 IADD3 R13, PT, PT, R20.reuse, R21.reuse, RZ ;  /* 0x00000015140d1210 */ /* 0x0c0fe40007ffe0ff */
[----:B------:R-:W-:-:S04]  /*0710*/  @P1 IADD3 R12, P2, PT, R20, R21, RZ ;  /* 0x00000015140c1210 */ /* 0x000fc80007f5e0ff */
[----:B------:R-:W-:Y:S01]  /*0720*/  @P1 IADD3.X R14, PT, PT, RZ, RZ, RZ, P2, !PT ;  /* 0x000000ffff0e1210 */ /* 0x000fe200017fe4ff */
[----:B------:R-:W1:Y:S08]  /*0730*/  @P1 LDC.64 R8, c[0x0][0x398] ;  /* 0x0000e600ff081b82 */ /* 0x000e700000000a00 */
[----:B------:R-:W2:Y:S08]  /*0740*/  @P1 LDC.64 R6, c[0x0][0x388] ;  /* 0x0000e200ff061b82 */ /* 0x000eb00000000a00 */
[----:B------:R-:W3:Y:S01]  /*0750*/  @!P0 LDC.64 R4, c[0x0][0x388] ;  /* 0x0000e200ff048b82 */ /* 0x000ee20000000a00 */
[----:B0-----:R-:W-:-:S04]  /*0760*/  @P1 IMAD.WIDE.U32 R10, R13, 0x4, R10 ;  /* 0x000000040d0a1825 */ /* 0x001fc800078e000a */
[C---:B------:R-:W-:Y:S01]  /*0770*/  @P1 IMAD R13, R21.reuse, R17, R0 ;  /* 0x00000011150d1224 */ /* 0x040fe200078e0200 */
[----:B------:R-:W-:Y:S01]  /*0780*/  @P1 IADD3 R21, PT, PT, R21, 0x2, RZ ;  /* 0x0000000215151810 */ /* 0x000fe20007ffe0ff */
[----:B------:R-:W4:Y:S01]  /*0790*/  @P1 LDG.E R11, desc[UR4][R10.64] ;  /* 0x000000040a0b1981 */ /* 0x000f22000c1e1900 */
[----:B------:R-:W0:Y:S01]  /*07a0*/  @!P0 LDC.64 R2, c[0x0][0x398] ;  /* 0x0000e600ff028b82 */ /* 0x000e220000000a00 */
[----:B-1----:R-:W-:Y:S01]  /*07b0*/  @P1 IMAD.WIDE R8, R13, 0x4, R8 ;  /* 0x000000040d081825 */ /* 0x002fe200078e0208 */
[----:B------:R-:W-:Y:S02]  /*07c0*/  @!P0 IADD3 R15, PT, PT, R20, R21, RZ ;  /* 0x00000015140f8210 */ /* 0x000fe40007ffe0ff */
[----:B--2---:R-:W-:Y:S01]  /*07d0*/  @P1 LEA R6, P2, R12, R6, 0x2 ;  /* 0x000000060c061211 */ /* 0x004fe200078410ff */
[----:B------:R-:W-:-:S03]  /*07e0*/  @!P0 IMAD R21, R21, R17, R0 ;  /* 0x0000001115158224 */ /* 0x000fc600078e0200 */
[----:B------:R-:W-:Y:S01]  /*07f0*/  @P1 LEA.HI.X R7, R12, R7, R14, 0x2, P2 ;  /* 0x000000070c071211 */ /* 0x000fe200010f140e */
[----:B------:R-:W-:Y:S01]  /*0800*/  @P1 IMAD.WIDE R12, R17, 0x4, R8 ;  /* 0x00000004110c1825 */ /* 0x000fe200078e0208 */
[----:B------:R-:W4:Y:S03]  /*0810*/  @P1 LDG.E R14, desc[UR4][R8.64] ;  /* 0x00000004080e1981 */ /* 0x000f26000c1e1900 */
[----:B---3--:R-:W-:Y:S01]  /*0820*/  @!P0 IMAD.WIDE.U32 R4, R15, 0x4, R4 ;  /* 0x000000040f048825 */ /* 0x008fe200078e0004 */
[----:B------:R-:W2:Y:S04]  /*0830*/  @P1 LDG.E R6, desc[UR4][R6.64+0x4] ;  /* 0x0000040406061981 */ /* 0x000ea8000c1e1900 */
[----:B------:R-:W2:Y:S01]  /*0840*/  @P1 LDG.E R12, desc[UR4][R12.64] ;  /* 0x000000040c0c1981 */ /* 0x000ea2000c1e1900 */
[----:B0-----:R-:W-:-:S03]  /*0850*/  @!P0 IMAD.WIDE R2, R21, 0x4, R2 ;  /* 0x0000000415028825 */ /* 0x001fc600078e0202 */
[----:B------:R-:W3:Y:S04]  /*0860*/  @!P0 LDG.E R5, desc[UR4][R4.64] ;  /* 0x0000000404058981 */ /* 0x000ee8000c1e1900 */
[----:B------:R-:W3:Y:S01]  /*0870*/  @!P0 LDG.E R2, desc[UR4][R2.64] ;  /* 0x0000000402028981 */ /* 0x000ee2000c1e1900 */
[----:B----4-:R-:W-:-:S04]  /*0880*/  @P1 FFMA R11, R11, R14, R24 ;  /* 0x0000000e0b0b1223 */ /* 0x010fc80000000018 */
[----:B--2---:R-:W-:-:S04]  /*0890*/  @P1 FFMA R24, R6, R12, R11 ;  /* 0x0000000c06181223 */ /* 0x004fc8000000000b */
[----:B---3--:R-:W-:-:S07]  /*08a0*/  @!P0 FFMA R24, R5, R2, R24 ;  /* 0x0000000205188223 */ /* 0x008fce0000000018 */
.L_x_0:
[----:B------:R-:W0:Y:S01]  /*08b0*/  LDC.64 R2, c[0x0][0x3a8] ;  /* 0x0000ea00ff027b82 */ /* 0x000e220000000a00 */
[----:B------:R-:W1:Y:S02]  /*08c0*/  LDCU UR6, c[0x0][0x3a0] ;  /* 0x00007400ff0677ac */ /* 0x000e640008000800 */
[----:B-1----:R-:W-:-:S04]  /*08d0*/  IMAD R19, R19, UR6, R0 ;  /* 0x0000000613137c24 */ /* 0x002fc8000f8e0200 */
[----:B0-----:R-:W-:-:S05]  /*08e0*/  IMAD.WIDE R2, R19, 0x4, R2 ;  /* 0x0000000413027825 */ /* 0x001fca00078e0202 */
[----:B------:R-:W-:Y:S01]  /*08f0*/  STG.E desc[UR4][R2.64], R24 ;  /* 0x0000001802007986 */ /* 0x000fe2000c101904 */
[----:B------:R-:W-:Y:S05]  /*0900*/  EXIT ;  /* 0x000000000000794d */ /* 0x000fea0003800000 */
.L_x_4:
[----:B------:R-:W-:-:S00]  /*0910*/  BRA `(.L_x_4) ;  /* 0xfffffffc00fc7947 */ /* 0x000fc0000383ffff */
[----:B------:R-:W-:-:S00]  /*0920*/  NOP ;  /* 0x0000000000007918 */ /* 0x000fc00000000000 */
        /* <DEDUP_REMOVED lines=13> */
.L_x_5:


//--------------------- .nv.shared.reserved.0     --------------------------
	.section	.nv.shared.reserved.0,"aw",@nobits
	.weak		__nv_reservedSMEM_offset_0_alias
	.size		__nv_reservedSMEM_offset_0_alias, 0, 64
	.other		__nv_reservedSMEM_offset_0_alias,@"STO_CUDA_RESERVED_SHARED STV_DEFAULT"
__nv_reservedSMEM_offset_0_alias:
	.zero		0
	.zero		64


//--------------------- .nv.constant0._Z12matMulKernel6MatrixS_S_ --------------------------
	.section	.nv.constant0._Z12matMulKernel6MatrixS_S_,"a",@progbits
	.sectionflags	@""
	.align	4
.nv.constant0._Z12matMulKernel6MatrixS_S_:
	.zero		944


//--------------------- SYMBOLS --------------------------

	.type		.nv.reservedSmem.offset0,@object
	.size		.nv.reservedSmem.offset0,0x4
